//
// Generated by NVIDIA NVVM Compiler
//
// Compiler Build ID: CL-36424714
// Cuda compilation tools, release 13.0, V13.0.88
// Based on NVVM 20.0.0
//

.version 9.0
.target sm_100
.address_size 64

	// .globl	_Z4TestPf

.visible .entry _Z4TestPf(
	.param .u64 .ptr .align 1 _Z4TestPf_param_0
)
{
	.reg .b32 	%r<2>;
	.reg .b64 	%rd<3>;

	ld.param.u64 	%rd1, [_Z4TestPf_param_0];
	cvta.to.global.u64 	%rd2, %rd1;
	mov.b32 	%r1, 1067320345;
	st.global.u32 	[%rd2], %r1;
	ret;

}


// ===== COMPILED SASS (sm_100) =====

	.target	sm_100

	.elftype	@"ET_EXEC"


//--------------------- .note.nv.tkinfo           --------------------------
	.section	.note.nv.tkinfo,"",@"SHT_NOTE"
	.sectionflags	@"SHF_NOTE_NV_TKINFO"
	.tkinfo
        /*0018*/ 	.word	0x00000002
        /*0030*/ 	.string	""
        /*0030*/ 	.string	"ptxas"
        /*0030*/ 	.string	"Cuda compilation tools, release 13.0, V13.0.88"
        /*0030*/ 	.string	"Build cuda_13.0.r13.0/compiler.36424714_0"
        /*0030*/ 	.string	"-arch sm_100 -m 64 "



//--------------------- .note.nv.cuinfo           --------------------------
	.section	.note.nv.cuinfo,"",@"SHT_NOTE"
	.sectionflags	@"SHF_NOTE_NV_CUINFO"
        /*0018*/ 	.short	0x0002
        /*001a*/ 	.short	0x0064
        /*001c*/ 	.short	0x0082
	.zero		2


//--------------------- .nv.info                  --------------------------
	.section	.nv.info,"",@"SHT_CUDA_INFO"
	.align	4


	//----- nvinfo : EIATTR_REGCOUNT
	.align		4
        /*0000*/ 	.byte	0x04, 0x2f
        /*0002*/ 	.short	(.L_1 - .L_0)
	.align		4
.L_0:
        /*0004*/ 	.word	index@(_Z4TestPf)
        /*0008*/ 	.word	0x00000008


	//----- nvinfo : EIATTR_FRAME_SIZE
	.align		4
.L_1:
        /*000c*/ 	.byte	0x04, 0x11
        /*000e*/ 	.short	(.L_3 - .L_2)
	.align		4
.L_2:
        /*0010*/ 	.word	index@(_Z4TestPf)
        /*0014*/ 	.word	0x00000000


	//----- nvinfo : EIATTR_MIN_STACK_SIZE
	.align		4
.L_3:
        /*0018*/ 	.byte	0x04, 0x12
        /*001a*/ 	.short	(.L_5 - .L_4)
	.align		4
.L_4:
        /*001c*/ 	.word	index@(_Z4TestPf)
        /*0020*/ 	.word	0x00000000
.L_5:


//--------------------- .nv.compat                --------------------------
	.section	.nv.compat,"",@"SHT_CUDA_COMPAT_INFO"
	.align	4
        /*0000*/ 	.byte	0x02, 0x09, 0x00, 0x00, 0x02, 0x02, 0x01, 0x00, 0x02, 0x05, 0x05, 0x00, 0x03, 0x07, 0x01, 0x01
        /*0010*/ 	.byte	0x02, 0x03, 0x00, 0x00, 0x02, 0x06, 0x01, 0x00, 0x04, 0x0b, 0x08, 0x00, 0x09, 0x00, 0x00, 0x00
        /*0020*/ 	.byte	0x00, 0x00, 0x00, 0x00


//--------------------- .nv.info._Z4TestPf        --------------------------
	.section	.nv.info._Z4TestPf,"",@"SHT_CUDA_INFO"
	.sectionflags	@""
	.align	4


	//----- nvinfo : EIATTR_CUDA_API_VERSION
	.align		4
        /*0000*/ 	.byte	0x04, 0x37
        /*0002*/ 	.short	(.L_7 - .L_6)
.L_6:
        /*0004*/ 	.word	0x00000082


	//----- nvinfo : EIATTR_KPARAM_INFO
	.align		4
.L_7:
        /*0008*/ 	.byte	0x04, 0x17
        /*000a*/ 	.short	(.L_9 - .L_8)
.L_8:
        /*000c*/ 	.word	0x00000000
        /*0010*/ 	.short	0x0000
        /*0012*/ 	.short	0x0000
        /*0014*/ 	.byte	0x00, 0xf5, 0x21, 0x00


	//----- nvinfo : EIATTR_SPARSE_MMA_MASK
	.align		4
.L_9:
        /*0018*/ 	.byte	0x03, 0x50
        /*001a*/ 	.short	0x0000


	//----- nvinfo : EIATTR_MAXREG_COUNT
	.align		4
        /*001c*/ 	.byte	0x03, 0x1b
        /*001e*/ 	.short	0x00ff


	//----- nvinfo : EIATTR_MERCURY_ISA_VERSION
	.align		4
        /*0020*/ 	.byte	0x03, 0x5f
        /*0022*/ 	.short	0x0101


	//----- nvinfo : EIATTR_VRC_CTA_INIT_COUNT
	.align		4
        /*0024*/ 	.byte	0x02, 0x4a
	.zero		1
	.zero		1


	//----- nvinfo : EIATTR_EXIT_INSTR_OFFSETS
	.align		4
        /*0028*/ 	.byte	0x04, 0x1c
        /*002a*/ 	.short	(.L_11 - .L_10)


	//   ....[0]....
.L_10:
        /*002c*/ 	.word	0x00000050


	//----- nvinfo : EIATTR_CBANK_PARAM_SIZE
	.align		4
.L_11:
        /*0030*/ 	.byte	0x03, 0x19
        /*0032*/ 	.short	0x0008


	//----- nvinfo : EIATTR_PARAM_CBANK
	.align		4
        /*0034*/ 	.byte	0x04, 0x0a
        /*0036*/ 	.short	(.L_13 - .L_12)
	.align		4
.L_12:
        /*0038*/ 	.word	index@(.nv.constant0._Z4TestPf)
        /*003c*/ 	.short	0x0380
        /*003e*/ 	.short	0x0008


	//----- nvinfo : EIATTR_SW_WAR
	.align		4
.L_13:
        /*0040*/ 	.byte	0x04, 0x36
        /*0042*/ 	.short	(.L_15 - .L_14)
.L_14:
        /*0044*/ 	.word	0x00000008
.L_15:


//--------------------- .nv.callgraph             --------------------------
	.section	.nv.callgraph,"",@"SHT_CUDA_CALLGRAPH"
	.align	4
	.sectionentsize	8
	.align		4
        /*0000*/ 	.word	0x00000000
	.align		4
        /*0004*/ 	.word	0xffffffff
	.align		4
        /*0008*/ 	.word	0x00000000
	.align		4
        /*000c*/ 	.word	0xfffffffe
	.align		4
        /*0010*/ 	.word	0x00000000
	.align		4
        /*0014*/ 	.word	0xfffffffd
	.align		4
        /*0018*/ 	.word	0x00000000
	.align		4
        /*001c*/ 	.word	0xfffffffc


//--------------------- .text._Z4TestPf           --------------------------
	.section	.text._Z4TestPf,"ax",@progbits
	.align	128
        .global         _Z4TestPf
        .type           _Z4TestPf,@function
        .size           _Z4TestPf,(.L_x_1 - _Z4TestPf)
        .other          _Z4TestPf,@"STO_CUDA_ENTRY STV_DEFAULT"
_Z4TestPf:
.text._Z4TestPf:
[----:B------:R-:W-:Y:S08]  /*0000*/  LDC R1, c[0x0][0x37c] ;  /* 0x0000df00ff017b82 */ /* 0x000ff00000000800 */
[----:B------:R-:W0:Y:S01]  /*0010*/  LDC.64 R2, c[0x0][0x380] ;  /* 0x0000e000ff027b82 */ /* 0x000e220000000a00 */
[----:B------:R-:W0:Y:S01]  /*0020*/  LDCU.64 UR4, c[0x0][0x358] ;  /* 0x00006b00ff0477ac */ /* 0x000e220008000a00 */
[----:B------:R-:W-:-:S05]  /*0030*/  HFMA2 R5, -RZ, RZ, 1.904296875, 6.2525272369384765625e-05 ;  /* 0x3f9e0419ff057431 */ /* 0x000fca00000001ff */
[----:B0-----:R-:W-:Y:S01]  /*0040*/  STG.E desc[UR4][R2.64], R5 ;  /* 0x0000000502007986 */ /* 0x001fe2000c101904 */
[----:B------:R-:W-:Y:S05]  /*0050*/  EXIT ;  /* 0x000000000000794d */ /* 0x000fea0003800000 */
.L_x_0:
[----:B------:R-:W-:-:S00]  /*0060*/  BRA `(.L_x_0) ;  /* 0xfffffffc00fc7947 */ /* 0x000fc0000383ffff */
[----:B------:R-:W-:-:S00]  /*0070*/  NOP ;  /* 0x0000000000007918 */ /* 0x000fc00000000000 */
        /* <DEDUP_REMOVED lines=8> */
.L_x_1:


//--------------------- .nv.shared.reserved.0     --------------------------
	.section	.nv.shared.reserved.0,"aw",@nobits
	.weak		__nv_reservedSMEM_offset_0_alias
	.size		__nv_reservedSMEM_offset_0_alias, 0, 64
	.other		__nv_reservedSMEM_offset_0_alias,@"STO_CUDA_RESERVED_SHARED STV_DEFAULT"
__nv_reservedSMEM_offset_0_alias:
	.zero		0
	.zero		64


//--------------------- .nv.constant0._Z4TestPf   --------------------------
	.section	.nv.constant0._Z4TestPf,"a",@progbits
	.sectionflags	@""
	.align	4
.nv.constant0._Z4TestPf:
	.zero		904


//--------------------- SYMBOLS --------------------------

	.type		.nv.reservedSmem.offset0,@object
	.size		.nv.reservedSmem.offset0,0x4
